	.target	sm_120a

	.elftype	@"ET_EXEC"


//--------------------- .note.nv.tkinfo           --------------------------
	.section	.note.nv.tkinfo,"",@"SHT_NOTE"
	.sectionflags	@"SHF_NOTE_NV_TKINFO"
	.tkinfo
        /*0018*/ 	.word	0x00000080
        /*0030*/ 	.string	""
        /*0030*/ 	.string	"ptxas"
        /*0030*/ 	.string	"Cuda compilation tools, release 12.8, V12.8.93"
        /*0030*/ 	.string	"Build cuda_12.8.r12.8/compiler.35583870_0"
        /*0030*/ 	.string	"-v  -lineinfo  -arch sm_120a "



//--------------------- .note.nv.cuver            --------------------------
	.section	.note.nv.cuver,"",@"SHT_NOTE"
	.sectionflags	@"SHF_NOTE_NV_CUVER"
        /*0018*/ 	.short	0x0001
        /*001a*/ 	.short	0x0078
        /*001c*/ 	.short	0x0001
        /*001e*/ 	.short	0x0000
        /*0020*/ 	.short	0x0001
        /*0022*/ 	.short	0x0000


//--------------------- .nv.info                  --------------------------
	.section	.nv.info,"",@"SHT_CUDA_INFO"
	.align	4


	//----- nvinfo : EIATTR_REGCOUNT
	.align		4
        /*0000*/ 	.byte	0x04, 0x2f
        /*0002*/ 	.short	(.L_1 - .L_0)
	.align		4
.L_0:
        /*0004*/ 	.word	index@(triton_poi_fused_mul_ne_0)
        /*0008*/ 	.word	0x0000000e


	//----- nvinfo : EIATTR_FRAME_SIZE
	.align		4
.L_1:
        /*000c*/ 	.byte	0x04, 0x11
        /*000e*/ 	.short	(.L_3 - .L_2)
	.align		4
.L_2:
        /*0010*/ 	.word	index@(triton_poi_fused_mul_ne_0)
        /*0014*/ 	.word	0x00000000


	//----- nvinfo : EIATTR_MIN_STACK_SIZE
	.align		4
.L_3:
        /*0018*/ 	.byte	0x04, 0x12
        /*001a*/ 	.short	(.L_5 - .L_4)
	.align		4
.L_4:
        /*001c*/ 	.word	index@(triton_poi_fused_mul_ne_0)
        /*0020*/ 	.word	0x00000000
.L_5:


//--------------------- .nv.info.triton_poi_fused_mul_ne_0 --------------------------
	.section	.nv.info.triton_poi_fused_mul_ne_0,"",@"SHT_CUDA_INFO"
	.sectionflags	@""
	.align	4


	//----- nvinfo : EIATTR_CUDA_API_VERSION
	.align		4
        /*0000*/ 	.byte	0x04, 0x37
        /*0002*/ 	.short	(.L_7 - .L_6)
.L_6:
        /*0004*/ 	.word	0x00000080


	//----- nvinfo : EIATTR_KPARAM_INFO
	.align		4
.L_7:
        /*0008*/ 	.byte	0x04, 0x17
        /*000a*/ 	.short	(.L_9 - .L_8)
.L_8:
        /*000c*/ 	.word	0x00000000
        /*0010*/ 	.short	0x0002
        /*0012*/ 	.short	0x0010
        /*0014*/ 	.byte	0x00, 0xf4, 0x21, 0x00


	//----- nvinfo : EIATTR_KPARAM_INFO
	.align		4
.L_9:
        /*0018*/ 	.byte	0x04, 0x17
        /*001a*/ 	.short	(.L_11 - .L_10)
.L_10:
        /*001c*/ 	.word	0x00000000
        /*0020*/ 	.short	0x0001
        /*0022*/ 	.short	0x0008
        /*0024*/ 	.byte	0x00, 0xf4, 0x21, 0x00


	//----- nvinfo : EIATTR_KPARAM_INFO
	.align		4
.L_11:
        /*0028*/ 	.byte	0x04, 0x17
        /*002a*/ 	.short	(.L_13 - .L_12)
.L_12:
        /*002c*/ 	.word	0x00000000
        /*0030*/ 	.short	0x0000
        /*0032*/ 	.short	0x0000
        /*0034*/ 	.byte	0x00, 0xf4, 0x21, 0x00


	//----- nvinfo : EIATTR_SPARSE_MMA_MASK
	.align		4
.L_13:
        /*0038*/ 	.byte	0x03, 0x50
        /*003a*/ 	.short	0x0000


	//----- nvinfo : EIATTR_MAXREG_COUNT
	.align		4
        /*003c*/ 	.byte	0x03, 0x1b
        /*003e*/ 	.short	0x00ff


	//----- nvinfo : EIATTR_VRC_CTA_INIT_COUNT
	.align		4
        /*0040*/ 	.byte	0x02, 0x4a
	.zero		1
	.zero		1


	//----- nvinfo : EIATTR_EXIT_INSTR_OFFSETS
	.align		4
        /*0044*/ 	.byte	0x04, 0x1c
        /*0046*/ 	.short	(.L_15 - .L_14)


	//   ....[0]....
.L_14:
        /*0048*/ 	.word	0x00000120


	//   ....[1]....
        /*004c*/ 	.word	0x00000160


	//----- nvinfo : EIATTR_REQNTID
	.align		4
.L_15:
        /*0050*/ 	.byte	0x04, 0x10
        /*0052*/ 	.short	(.L_17 - .L_16)
.L_16:
        /*0054*/ 	.word	0x00000020
        /*0058*/ 	.word	0x00000001
        /*005c*/ 	.word	0x00000001


	//----- nvinfo : EIATTR_CBANK_PARAM_SIZE
	.align		4
.L_17:
        /*0060*/ 	.byte	0x03, 0x19
        /*0062*/ 	.short	0x0018


	//----- nvinfo : EIATTR_PARAM_CBANK
	.align		4
        /*0064*/ 	.byte	0x04, 0x0a
        /*0066*/ 	.short	(.L_19 - .L_18)
	.align		4
.L_18:
        /*0068*/ 	.word	index@(.nv.constant0.triton_poi_fused_mul_ne_0)
        /*006c*/ 	.short	0x0380
        /*006e*/ 	.short	0x0018


	//----- nvinfo : EIATTR_SW_WAR
	.align		4
.L_19:
        /*0070*/ 	.byte	0x04, 0x36
        /*0072*/ 	.short	(.L_21 - .L_20)
.L_20:
        /*0074*/ 	.word	0x00000000
.L_21:


//--------------------- .nv.compat                --------------------------
	.section	.nv.compat,"",@"SHT_CUDA_COMPAT_INFO"
	.align	4
        /*0000*/ 	.byte	0x02, 0x02, 0x01, 0x00, 0x02, 0x05, 0x05, 0x00, 0x02, 0x03, 0x00, 0x00, 0x02, 0x06, 0x01, 0x00


//--------------------- .nv.callgraph             --------------------------
	.section	.nv.callgraph,"",@"SHT_CUDA_CALLGRAPH"
	.align	4
	.sectionentsize	8
	.align		4
        /*0000*/ 	.word	0x00000000
	.align		4
        /*0004*/ 	.word	0xffffffff
	.align		4
        /*0008*/ 	.word	0x00000000
	.align		4
        /*000c*/ 	.word	0xfffffffe
	.align		4
        /*0010*/ 	.word	0x00000000
	.align		4
        /*0014*/ 	.word	0xfffffffd
	.align		4
        /*0018*/ 	.word	0x00000000
	.align		4
        /*001c*/ 	.word	0xfffffffc


//--------------------- .text.triton_poi_fused_mul_ne_0 --------------------------
	.section	.text.triton_poi_fused_mul_ne_0,"ax",@progbits
	.align	128
        .global         triton_poi_fused_mul_ne_0
        .type           triton_poi_fused_mul_ne_0,@function
        .size           triton_poi_fused_mul_ne_0,(.L_x_1 - triton_poi_fused_mul_ne_0)
        .other          triton_poi_fused_mul_ne_0,@"STO_CUDA_ENTRY STV_DEFAULT"
triton_poi_fused_mul_ne_0:
.text.triton_poi_fused_mul_ne_0:
[----:B------:R-:W0:Y:S01]  /*0000*/  LDC R1, c[0x0][0x37c] ;  /* 0x0000df00ff017b82 */ /* 0x000e220000000800 */
[----:B------:R-:W1:Y:S07]  /*0010*/  LDCU.64 UR4, c[0x0][0x358] ;  /* 0x00006b00ff0477ac */ /* 0x000e6e0008000a00 */
[----:B------:R-:W1:Y:S08]  /*0020*/  LDC.64 R2, c[0x0][0x380] ;  /* 0x0000e000ff027b82 */ /* 0x000e700000000a00 */
[----:B------:R-:W2:Y:S01]  /*0030*/  LDC.64 R8, c[0x0][0x380] ;  /* 0x0000e000ff087b82 */ /* 0x000ea20000000a00 */
[----:B-1----:R-:W3:Y:S04]  /*0040*/  LDG.E.64 R2, desc[UR4][R2.64] ;  /* 0x0000000402027981 */ /* 0x002ee8000c1e1b00 */
[----:B--2---:R-:W3:Y:S04]  /*0050*/  LDG.E.64 R4, desc[UR4][R8.64+0x8] ;  /* 0x0000080408047981 */ /* 0x004ee8000c1e1b00 */
[----:B------:R-:W2:Y:S01]  /*0060*/  LDG.E.64 R6, desc[UR4][R8.64+0x10] ;  /* 0x0000100408067981 */ /* 0x000ea2000c1e1b00 */
[----:B------:R-:W1:Y:S02]  /*0070*/  S2R R0, SR_TID.X ;  /* 0x0000000000007919 */ /* 0x000e640000002100 */
[----:B-1----:R-:W-:Y:S01]  /*0080*/  LOP3.LUT P1, RZ, R0, 0x1f, RZ, 0xc0, !PT ;  /* 0x0000001f00ff7812 */ /* 0x002fe2000782c0ff */
[----:B---3--:R-:W-:-:S02]  /*0090*/  IMAD R5, R5, R2, RZ ;  /* 0x0000000205057224 */ /* 0x008fc400078e02ff */
[----:B------:R-:W-:-:S04]  /*00a0*/  IMAD.WIDE.U32 R10, R4, R2, RZ ;  /* 0x00000002040a7225 */ /* 0x000fc800078e00ff */
[----:B------:R-:W-:-:S05]  /*00b0*/  IMAD R5, R3, R4, R5 ;  /* 0x0000000403057224 */ /* 0x000fca00078e0205 */
[----:B------:R-:W-:-:S05]  /*00c0*/  IADD3 R5, PT, PT, R11, R5, RZ ;  /* 0x000000050b057210 */ /* 0x000fca0007ffe0ff */
[-C--:B--2---:R-:W-:Y:S02]  /*00d0*/  IMAD R11, R5, R6.reuse, RZ ;  /* 0x00000006050b7224 */ /* 0x084fe400078e02ff */
[----:B------:R-:W-:-:S04]  /*00e0*/  IMAD.WIDE.U32 R4, R10, R6, RZ ;  /* 0x000000060a047225 */ /* 0x000fc800078e00ff */
[----:B------:R-:W-:-:S05]  /*00f0*/  IMAD R11, R7, R10, R11 ;  /* 0x0000000a070b7224 */ /* 0x000fca00078e020b */
[----:B------:R-:W-:-:S05]  /*0100*/  IADD3 R5, PT, PT, R5, R11, RZ ;  /* 0x0000000b05057210 */ /* 0x000fca0007ffe0ff */
[----:B------:R-:W-:Y:S02]  /*0110*/  ISETP.NE.S64.AND P0, PT, R4, 0xd200, PT ;  /* 0x0000d2000400780c */ /* 0x000fe40003f15270 */
[----:B0-----:R-:W-:-:S12]  /*0120*/  @P1 EXIT ;  /* 0x000000000000194d */ /* 0x001fd80003800000 */
[----:B------:R-:W0:Y:S01]  /*0130*/  LDC.64 R2, c[0x0][0x388] ;  /* 0x0000e200ff027b82 */ /* 0x000e220000000a00 */
[----:B------:R-:W-:-:S05]  /*0140*/  SEL R5, RZ, 0x1, !P0 ;  /* 0x00000001ff057807 */ /* 0x000fca0004000000 */
[----:B0-----:R-:W-:Y:S01]  /*0150*/  STG.E.U8 desc[UR4][R2.64], R5 ;  /* 0x0000000502007986 */ /* 0x001fe2000c101104 */
[----:B------:R-:W-:Y:S05]  /*0160*/  EXIT ;  /* 0x000000000000794d */ /* 0x000fea0003800000 */
.L_x_0:
[----:B------:R-:W-:-:S00]  /*0170*/  BRA `(.L_x_0) ;  /* 0xfffffffc00fc7947 */ /* 0x000fc0000383ffff */
[----:B------:R-:W-:-:S00]  /*0180*/  NOP ;  /* 0x0000000000007918 */ /* 0x000fc00000000000 */
[----:B------:R-:W-:-:S00]  /*0190*/  NOP ;  /* 0x0000000000007918 */ /* 0x000fc00000000000 */
[----:B------:R-:W-:-:S00]  /*01a0*/  NOP ;  /* 0x0000000000007918 */ /* 0x000fc00000000000 */
[----:B------:R-:W-:-:S00]  /*01b0*/  NOP ;  /* 0x0000000000007918 */ /* 0x000fc00000000000 */
[----:B------:R-:W-:-:S00]  /*01c0*/  NOP ;  /* 0x0000000000007918 */ /* 0x000fc00000000000 */
[----:B------:R-:W-:-:S00]  /*01d0*/  NOP ;  /* 0x0000000000007918 */ /* 0x000fc00000000000 */
[----:B------:R-:W-:-:S00]  /*01e0*/  NOP ;  /* 0x0000000000007918 */ /* 0x000fc00000000000 */
[----:B------:R-:W-:-:S00]  /*01f0*/  NOP ;  /* 0x0000000000007918 */ /* 0x000fc00000000000 */
.L_x_1:


//--------------------- .nv.shared.reserved.0     --------------------------
	.section	.nv.shared.reserved.0,"aw",@nobits
	.weak		__nv_reservedSMEM_offset_0_alias
	.size		__nv_reservedSMEM_offset_0_alias, 0, 64
	.other		__nv_reservedSMEM_offset_0_alias,@"STO_CUDA_RESERVED_SHARED STV_DEFAULT"
__nv_reservedSMEM_offset_0_alias:
	.zero		0
	.zero		64


//--------------------- .nv.constant0.triton_poi_fused_mul_ne_0 --------------------------
	.section	.nv.constant0.triton_poi_fused_mul_ne_0,"a",@progbits
	.sectionflags	@""
	.align	4
.nv.constant0.triton_poi_fused_mul_ne_0:
	.zero		920


//--------------------- SYMBOLS --------------------------

	.type		.nv.reservedSmem.offset0,@object
	.size		.nv.reservedSmem.offset0,0x4
